	.headerflags	@"EF_CUDA_TEXMODE_UNIFIED EF_CUDA_64BIT_ADDRESS EF_CUDA_ACCELERATORS EF_CUDA_SM90 EF_CUDA_VIRTUAL_SM(EF_CUDA_SM90)"
	.elftype	@"ET_EXEC"


//--------------------- .nv.info                  --------------------------
	.section	.nv.info,"",@"SHT_CUDA_INFO"
	.align	4


	//----- nvinfo : EIATTR_REGCOUNT
	.align		4
        /*0000*/ 	.byte	0x04, 0x2f
        /*0002*/ 	.short	(.L_1 - .L_0)
	.align		4
.L_0:
        /*0004*/ 	.word	index@(triton_poi_fused_convolution_div_20)
        /*0008*/ 	.word	0x00000030


	//----- nvinfo : EIATTR_MIN_STACK_SIZE
	.align		4
.L_1:
        /*000c*/ 	.byte	0x04, 0x12
        /*000e*/ 	.short	(.L_3 - .L_2)
	.align		4
.L_2:
        /*0010*/ 	.word	index@(triton_poi_fused_convolution_div_20)
        /*0014*/ 	.word	0x00000000


	//----- nvinfo : EIATTR_FRAME_SIZE
	.align		4
.L_3:
        /*0018*/ 	.byte	0x04, 0x11
        /*001a*/ 	.short	(.L_5 - .L_4)
	.align		4
.L_4:
        /*001c*/ 	.word	index@(triton_poi_fused_convolution_div_20)
        /*0020*/ 	.word	0x00000000


	//----- nvinfo : EIATTR_MIN_STACK_SIZE
	.align		4
.L_5:
        /*0024*/ 	.byte	0x04, 0x12
        /*0026*/ 	.short	(.L_7 - .L_6)
	.align		4
.L_6:
        /*0028*/ 	.word	index@(triton_poi_fused_convolution_div_20)
        /*002c*/ 	.word	0x00000000
.L_7:


//--------------------- .nv.info.triton_poi_fused_convolution_div_20 --------------------------
	.section	.nv.info.triton_poi_fused_convolution_div_20,"",@"SHT_CUDA_INFO"
	.sectionflags	@""
	.align	4


	//----- nvinfo : EIATTR_CUDA_API_VERSION
	.align		4
        /*0000*/ 	.byte	0x04, 0x37
        /*0002*/ 	.short	(.L_9 - .L_8)
.L_8:
        /*0004*/ 	.word	0x0000007c


	//----- nvinfo : EIATTR_KPARAM_INFO
	.align		4
.L_9:
        /*0008*/ 	.byte	0x04, 0x17
        /*000a*/ 	.short	(.L_11 - .L_10)
.L_10:
        /*000c*/ 	.word	0x00000000
        /*0010*/ 	.short	0x0005
        /*0012*/ 	.short	0x0024
        /*0014*/ 	.byte	0x00, 0xf0, 0x11, 0x00


	//----- nvinfo : EIATTR_KPARAM_INFO
	.align		4
.L_11:
        /*0018*/ 	.byte	0x04, 0x17
        /*001a*/ 	.short	(.L_13 - .L_12)
.L_12:
        /*001c*/ 	.word	0x00000000
        /*0020*/ 	.short	0x0004
        /*0022*/ 	.short	0x0020
        /*0024*/ 	.byte	0x00, 0xf0, 0x11, 0x00


	//----- nvinfo : EIATTR_KPARAM_INFO
	.align		4
.L_13:
        /*0028*/ 	.byte	0x04, 0x17
        /*002a*/ 	.short	(.L_15 - .L_14)
.L_14:
        /*002c*/ 	.word	0x00000000
        /*0030*/ 	.short	0x0003
        /*0032*/ 	.short	0x0018
        /*0034*/ 	.byte	0x00, 0xf4, 0x21, 0x00


	//----- nvinfo : EIATTR_KPARAM_INFO
	.align		4
.L_15:
        /*0038*/ 	.byte	0x04, 0x17
        /*003a*/ 	.short	(.L_17 - .L_16)
.L_16:
        /*003c*/ 	.word	0x00000000
        /*0040*/ 	.short	0x0002
        /*0042*/ 	.short	0x0010
        /*0044*/ 	.byte	0x00, 0xf4, 0x21, 0x00


	//----- nvinfo : EIATTR_KPARAM_INFO
	.align		4
.L_17:
        /*0048*/ 	.byte	0x04, 0x17
        /*004a*/ 	.short	(.L_19 - .L_18)
.L_18:
        /*004c*/ 	.word	0x00000000
        /*0050*/ 	.short	0x0001
        /*0052*/ 	.short	0x0008
        /*0054*/ 	.byte	0x00, 0xf4, 0x21, 0x00


	//----- nvinfo : EIATTR_KPARAM_INFO
	.align		4
.L_19:
        /*0058*/ 	.byte	0x04, 0x17
        /*005a*/ 	.short	(.L_21 - .L_20)
.L_20:
        /*005c*/ 	.word	0x00000000
        /*0060*/ 	.short	0x0000
        /*0062*/ 	.short	0x0000
        /*0064*/ 	.byte	0x00, 0xf4, 0x21, 0x00


	//----- nvinfo : EIATTR_SPARSE_MMA_MASK
	.align		4
.L_21:
        /*0068*/ 	.byte	0x03, 0x50
        /*006a*/ 	.short	0x0000


	//----- nvinfo : EIATTR_MAXREG_COUNT
	.align		4
        /*006c*/ 	.byte	0x03, 0x1b
        /*006e*/ 	.short	0x00ff


	//----- nvinfo : EIATTR_EXIT_INSTR_OFFSETS
	.align		4
        /*0070*/ 	.byte	0x04, 0x1c
        /*0072*/ 	.short	(.L_23 - .L_22)


	//   ....[0]....
.L_22:
        /*0074*/ 	.word	0x00001350


	//   ....[1]....
        /*0078*/ 	.word	0x00001370


	//----- nvinfo : EIATTR_REQNTID
	.align		4
.L_23:
        /*007c*/ 	.byte	0x04, 0x10
        /*007e*/ 	.short	(.L_25 - .L_24)
.L_24:
        /*0080*/ 	.word	0x00000100
        /*0084*/ 	.word	0x00000001
        /*0088*/ 	.word	0x00000001


	//----- nvinfo : EIATTR_CBANK_PARAM_SIZE
	.align		4
.L_25:
        /*008c*/ 	.byte	0x03, 0x19
        /*008e*/ 	.short	0x0028


	//----- nvinfo : EIATTR_PARAM_CBANK
	.align		4
        /*0090*/ 	.byte	0x04, 0x0a
        /*0092*/ 	.short	(.L_27 - .L_26)
	.align		4
.L_26:
        /*0094*/ 	.word	index@(.nv.constant0.triton_poi_fused_convolution_div_20)
        /*0098*/ 	.short	0x0210
        /*009a*/ 	.short	0x0028


	//----- nvinfo : EIATTR_SW_WAR
	.align		4
.L_27:
        /*009c*/ 	.byte	0x04, 0x36
        /*009e*/ 	.short	(.L_29 - .L_28)
.L_28:
        /*00a0*/ 	.word	0x00000008
.L_29:


//--------------------- .nv.callgraph             --------------------------
	.section	.nv.callgraph,"",@"SHT_CUDA_CALLGRAPH"
	.align	4
	.sectionentsize	8
	.align		4
        /*0000*/ 	.word	0x00000000
	.align		4
        /*0004*/ 	.word	0xffffffff
	.align		4
        /*0008*/ 	.word	0x00000000
	.align		4
        /*000c*/ 	.word	0xfffffffe
	.align		4
        /*0010*/ 	.word	0x00000000
	.align		4
        /*0014*/ 	.word	0xfffffffd
	.align		4
        /*0018*/ 	.word	0x00000000
	.align		4
        /*001c*/ 	.word	0xfffffffc


//--------------------- .text.triton_poi_fused_convolution_div_20 --------------------------
	.section	.text.triton_poi_fused_convolution_div_20,"ax",@progbits
	.sectionflags	@"SHF_BARRIERS=1"
	.align	128
        .global         triton_poi_fused_convolution_div_20
        .type           triton_poi_fused_convolution_div_20,@function
        .size           triton_poi_fused_convolution_div_20,(.L_x_1 - triton_poi_fused_convolution_div_20)
        .other          triton_poi_fused_convolution_div_20,@"STO_CUDA_ENTRY STV_DEFAULT"
triton_poi_fused_convolution_div_20:
.text.triton_poi_fused_convolution_div_20:
[----:B------:R-:W0:Y:S01]  /*0000*/  LDC R1, c[0x0][0x28] ;  /* 0x00000a00ff017b82 */ /* 0x000e220000000800 */
[----:B------:R-:W1:Y:S07]  /*0010*/  S2R R32, SR_TID.X ;  /* 0x0000000000207919 */ /* 0x000e6e0000002100 */
[----:B------:R-:W2:Y:S01]  /*0020*/  LDC.64 R4, c[0x0][0x218] ;  /* 0x00008600ff047b82 */ /* 0x000ea20000000a00 */
[----:B------:R-:W-:Y:S01]  /*0030*/  ULDC.64 UR6, c[0x0][0x208] ;  /* 0x0000820000067ab9 */ /* 0x000fe20000000a00 */
[----:B------:R-:W3:Y:S01]  /*0040*/  S2R R34, SR_CTAID.Y ;  /* 0x0000000000227919 */ /* 0x000ee20000002600 */
[----:B------:R-:W4:Y:S05]  /*0050*/  S2R R6, SR_CTAID.X ;  /* 0x0000000000067919 */ /* 0x000f2a0000002500 */
[----:B------:R-:W5:Y:S01]  /*0060*/  LDC.64 R20, c[0x0][0x210] ;  /* 0x00008400ff147b82 */ /* 0x000f620000000a00 */
[----:B-1----:R-:W-:Y:S01]  /*0070*/  IMAD.SHL.U32 R0, R32, 0x4, RZ ;  /* 0x0000000420007824 */ /* 0x002fe200078e00ff */
[----:B------:R-:W-:-:S02]  /*0080*/  SHF.R.U32.HI R8, RZ, 0x6, R32 ;  /* 0x00000006ff087819 */ /* 0x000fc40000011620 */
[--C-:B---3--:R-:W-:Y:S02]  /*0090*/  SHF.R.S32.HI R2, RZ, 0x17, R34.reuse ;  /* 0x00000017ff027819 */ /* 0x108fe40000011422 */
[----:B------:R-:W-:Y:S02]  /*00a0*/  LOP3.LUT R3, R0, 0xfc, RZ, 0xc0, !PT ;  /* 0x000000fc00037812 */ /* 0x000fe400078ec0ff */
[----:B------:R-:W-:Y:S02]  /*00b0*/  SGXT R0, R2, 0x1 ;  /* 0x000000010200781a */ /* 0x000fe40000000200 */
[----:B------:R-:W-:-:S04]  /*00c0*/  PRMT R3, R3, 0x6540, R34 ;  /* 0x0000654003037816 */ /* 0x000fc80000000022 */
[----:B------:R-:W-:-:S04]  /*00d0*/  LEA.HI R0, R0, R3, RZ, 0x7 ;  /* 0x0000000300007211 */ /* 0x000fc800078f38ff */
[----:B------:R-:W-:-:S05]  /*00e0*/  LOP3.LUT R2, R0, 0xffffff80, RZ, 0xc0, !PT ;  /* 0xffffff8000027812 */ /* 0x000fca00078ec0ff */
[----:B------:R-:W-:Y:S01]  /*00f0*/  IMAD.IADD R7, R3, 0x1, -R2 ;  /* 0x0000000103077824 */ /* 0x000fe200078e0a02 */
[----:B----4-:R-:W-:Y:S02]  /*0100*/  SHF.L.U32 R3, R6, 0x4, RZ ;  /* 0x0000000406037819 */ /* 0x010fe400000006ff */
[----:B------:R-:W-:Y:S02]  /*0110*/  SHF.R.S32.HI R6, RZ, 0x7, R0 ;  /* 0x00000007ff067819 */ /* 0x000fe40000011400 */
[----:B--2---:R5:W2:Y:S01]  /*0120*/  LDG.E R0, desc[UR6][R4.64] ;  /* 0x0000000604007981 */ /* 0x004aa2000c1e1900 */
[----:B------:R-:W-:-:S04]  /*0130*/  SGXT.U32 R2, R8, 0x2 ;  /* 0x000000020802781a */ /* 0x000fc80000000000 */
[----:B------:R-:W-:Y:S01]  /*0140*/  LOP3.LUT R37, R3, R2, RZ, 0xfc, !PT ;  /* 0x0000000203257212 */ /* 0x000fe200078efcff */
[----:B------:R-:W-:Y:S01]  /*0150*/  IMAD R6, R6, 0x480, R7 ;  /* 0x0000048006067824 */ /* 0x000fe200078e0207 */
[----:B------:R-:W-:Y:S02]  /*0160*/  LOP3.LUT R31, R3, 0x4, R2, 0xfe, !PT ;  /* 0x00000004031f7812 */ /* 0x000fe400078efe02 */
[C---:B------:R-:W-:Y:S01]  /*0170*/  ISETP.GE.AND P3, PT, R37.reuse, 0x9, PT ;  /* 0x000000092500780c */ /* 0x040fe20003f66270 */
[----:B------:R-:W-:Y:S01]  /*0180*/  IMAD R37, R37, 0x80, R6 ;  /* 0x0000008025257824 */ /* 0x000fe200078e0206 */
[----:B------:R-:W-:Y:S02]  /*0190*/  LOP3.LUT R33, R3, 0x8, R2, 0xfe, !PT ;  /* 0x0000000803217812 */ /* 0x000fe400078efe02 */
[----:B------:R-:W-:Y:S02]  /*01a0*/  ISETP.GE.AND P2, PT, R31, 0x9, PT ;  /* 0x000000091f00780c */ /* 0x000fe40003f46270 */
[----:B------:R-:W-:-:S02]  /*01b0*/  CS2R R16, SRZ ;  /* 0x0000000000107805 */ /* 0x000fc4000001ff00 */
[----:B------:R-:W-:Y:S01]  /*01c0*/  CS2R R18, SRZ ;  /* 0x0000000000127805 */ /* 0x000fe2000001ff00 */
[----:B-----5:R-:W-:Y:S01]  /*01d0*/  IMAD.WIDE R4, R37, 0x4, R20 ;  /* 0x0000000425047825 */ /* 0x020fe200078e0214 */
[----:B------:R-:W-:-:S03]  /*01e0*/  ISETP.GE.AND P1, PT, R33, 0x9, PT ;  /* 0x000000092100780c */ /* 0x000fc60003f26270 */
[----:B------:R-:W-:Y:S01]  /*01f0*/  IMAD R31, R31, 0x80, R6 ;  /* 0x000000801f1f7824 */ /* 0x000fe200078e0206 */
[----:B------:R-:W-:Y:S02]  /*0200*/  LEA R33, R33, R6, 0x7 ;  /* 0x0000000621217211 */ /* 0x000fe400078e38ff */
[----:B------:R-:W-:Y:S02]  /*0210*/  CS2R R12, SRZ ;  /* 0x00000000000c7805 */ /* 0x000fe4000001ff00 */
[----:B------:R-:W-:Y:S01]  /*0220*/  CS2R R14, SRZ ;  /* 0x00000000000e7805 */ /* 0x000fe2000001ff00 */
[--C-:B------:R-:W-:Y:S01]  /*0230*/  IMAD.WIDE R22, R31, 0x4, R20.reuse ;  /* 0x000000041f167825 */ /* 0x100fe200078e0214 */
[----:B------:R-:W-:Y:S01]  /*0240*/  ISETP.GE.AND P0, PT, R3, RZ, PT ;  /* 0x000000ff0300720c */ /* 0x000fe20003f06270 */
[----:B------:R1:W3:Y:S01]  /*0250*/  @!P3 LDG.E.EL.128 R16, desc[UR6][R4.64] ;  /* 0x000000060410b981 */ /* 0x0002e2000c2e1d00 */
[----:B------:R-:W-:Y:S02]  /*0260*/  CS2R R8, SRZ ;  /* 0x0000000000087805 */ /* 0x000fe4000001ff00 */
[----:B------:R-:W-:Y:S01]  /*0270*/  CS2R R10, SRZ ;  /* 0x00000000000a7805 */ /* 0x000fe2000001ff00 */
[--C-:B------:R-:W-:Y:S01]  /*0280*/  IMAD.WIDE R24, R33, 0x4, R20.reuse ;  /* 0x0000000421187825 */ /* 0x100fe200078e0214 */
[----:B------:R4:W5:Y:S03]  /*0290*/  @!P2 LDG.E.EL.128 R12, desc[UR6][R22.64] ;  /* 0x00000006160ca981 */ /* 0x000966000c2e1d00 */
[----:B------:R-:W-:Y:S01]  /*02a0*/  VIADD R35, R37, 0x600 ;  /* 0x0000060025237836 */ /* 0x000fe20000000000 */
[----:B------:R-:W-:Y:S01]  /*02b0*/  CS2R R6, SRZ ;  /* 0x0000000000067805 */ /* 0x000fe2000001ff00 */
[----:B------:R-:W5:Y:S01]  /*02c0*/  @!P1 LDG.E.EL.128 R8, desc[UR6][R24.64] ;  /* 0x0000000618089981 */ /* 0x000f62000c2e1d00 */
[----:B-1----:R-:W-:Y:S01]  /*02d0*/  CS2R R4, SRZ ;  /* 0x0000000000047805 */ /* 0x002fe2000001ff00 */
[----:B------:R-:W-:-:S05]  /*02e0*/  IMAD.WIDE R20, R35, 0x4, R20 ;  /* 0x0000000423147825 */ /* 0x000fca00078e0214 */
[----:B------:R1:W5:Y:S01]  /*02f0*/  @!P0 LDG.E.EL.128 R4, desc[UR6][R20.64] ;  /* 0x0000000614048981 */ /* 0x000362000c2e1d00 */
[----:B------:R-:W1:Y:S01]  /*0300*/  S2UR UR5, SR_CgaCtaId ;  /* 0x00000000000579c3 */ /* 0x000e620000008800 */
[----:B----4-:R-:W-:Y:S01]  /*0310*/  IMAD.SHL.U32 R22, R32, 0x40, RZ ;  /* 0x0000004020167824 */ /* 0x010fe200078e00ff */
[----:B------:R-:W-:-:S04]  /*0320*/  UMOV UR4, 0x400 ;  /* 0x0000040000047882 */ /* 0x000fc80000000000 */
[----:B------:R-:W-:-:S04]  /*0330*/  LOP3.LUT R23, R22, 0xfc0, RZ, 0xc0, !PT ;  /* 0x00000fc016177812 */ /* 0x000fc800078ec0ff */
[C---:B------:R-:W-:Y:S02]  /*0340*/  LOP3.LUT R22, R23.reuse, R2, RZ, 0xfc, !PT ;  /* 0x0000000217167212 */ /* 0x040fe400078efcff */
[C---:B------:R-:W-:Y:S02]  /*0350*/  LOP3.LUT R2, R23.reuse, 0x10, RZ, 0xfc, !PT ;  /* 0x0000001017027812 */ /* 0x040fe400078efcff */
[C---:B-1----:R-:W-:Y:S02]  /*0360*/  LOP3.LUT R20, R23.reuse, 0x20, RZ, 0xfc, !PT ;  /* 0x0000002017147812 */ /* 0x042fe400078efcff */
[----:B0-----:R-:W-:Y:S01]  /*0370*/  LOP3.LUT R24, R23, 0x30, RZ, 0xfc, !PT ;  /* 0x0000003017187812 */ /* 0x001fe200078efcff */
[----:B------:R-:W-:-:S06]  /*0380*/  UPRMT UR4, UR5, 0x654, UR4 ;  /* 0x0000065405047896 */ /* 0x000fcc0008000004 */
[----:B------:R-:W-:Y:S02]  /*0390*/  LEA.HI R25, R23, UR4, RZ, 0x1e ;  /* 0x0000000417197c11 */ /* 0x000fe4000f8ff0ff */
[----:B------:R-:W-:Y:S02]  /*03a0*/  LEA.HI R21, R2, UR4, RZ, 0x1e ;  /* 0x0000000402157c11 */ /* 0x000fe4000f8ff0ff */
[----:B------:R-:W-:Y:S02]  /*03b0*/  LEA R23, R22, R25, 0x2 ;  /* 0x0000001916177211 */ /* 0x000fe400078e10ff */
[----:B------:R-:W-:Y:S02]  /*03c0*/  LEA.HI R25, R20, UR4, RZ, 0x1e ;  /* 0x0000000414197c11 */ /* 0x000fe4000f8ff0ff */
[----:B------:R-:W-:Y:S01]  /*03d0*/  LEA.HI R27, R24, UR4, RZ, 0x1e ;  /* 0x00000004181b7c11 */ /* 0x000fe2000f8ff0ff */
[C---:B------:R-:W-:Y:S02]  /*03e0*/  IMAD R2, R22.reuse, 0x4, R21 ;  /* 0x0000000416027824 */ /* 0x040fe400078e0215 */
[C---:B------:R-:W-:Y:S01]  /*03f0*/  IMAD R21, R22.reuse, 0x4, R25 ;  /* 0x0000000416157824 */ /* 0x040fe200078e0219 */
[----:B------:R-:W-:-:S02]  /*0400*/  LEA R20, R22, R27, 0x2 ;  /* 0x0000001b16147211 */ /* 0x000fc400078e10ff */
[----:B------:R-:W0:Y:S01]  /*0410*/  S2R R22, SR_TID.X ;  /* 0x0000000000167919 */ /* 0x000e220000002100 */
[----:B------:R-:W-:-:S04]  /*0420*/  SHF.R.U32.HI R24, RZ, 0x2, R32 ;  /* 0x00000002ff187819 */ /* 0x000fc80000011620 */
[----:B------:R-:W-:Y:S02]  /*0430*/  LOP3.LUT R24, R24, 0x3c, RZ, 0xc0, !PT ;  /* 0x0000003c18187812 */ /* 0x000fe400078ec0ff */
[C---:B--2---:R-:W-:Y:S02]  /*0440*/  FSETP.GT.AND P4, PT, |R0|.reuse, 8.50705917302346158658e+37, PT ;  /* 0x7e8000000000780b */ /* 0x044fe40003f84200 */
[----:B------:R-:W-:-:S11]  /*0450*/  FSETP.GEU.AND P5, PT, |R0|, 1.175494350822287508e-38, PT ;  /* 0x008000000000780b */ /* 0x000fd60003fae200 */
[----:B------:R-:W-:-:S04]  /*0460*/  @P4 FMUL R0, R0, 0.25 ;  /* 0x3e80000000004820 */ /* 0x000fc80000400000 */
[----:B------:R-:W-:-:S06]  /*0470*/  @!P5 FMUL R0, R0, 16777216 ;  /* 0x4b8000000000d820 */ /* 0x000fcc0000400000 */
[----:B------:R-:W1:Y:S01]  /*0480*/  MUFU.RCP R0, R0 ;  /* 0x0000000000007308 */ /* 0x000e620000001000 */
[----:B---3--:R-:W-:Y:S01]  /*0490*/  @P4 FMUL R16, R16, 0.25 ;  /* 0x3e80000010104820 */ /* 0x008fe20000400000 */
[----:B------:R-:W-:Y:S01]  /*04a0*/  @P4 FMUL R17, R17, 0.25 ;  /* 0x3e80000011114820 */ /* 0x000fe20000400000 */
[----:B------:R-:W-:Y:S01]  /*04b0*/  @P4 FMUL R18, R18, 0.25 ;  /* 0x3e80000012124820 */ /* 0x000fe20000400000 */
[----:B------:R-:W-:Y:S01]  /*04c0*/  @P4 FMUL R19, R19, 0.25 ;  /* 0x3e80000013134820 */ /* 0x000fe20000400000 */
[----:B-----5:R-:W-:Y:S01]  /*04d0*/  @P4 FMUL R12, R12, 0.25 ;  /* 0x3e8000000c0c4820 */ /* 0x020fe20000400000 */
[----:B------:R-:W-:Y:S01]  /*04e0*/  @!P5 FMUL R16, R16, 16777216 ;  /* 0x4b8000001010d820 */ /* 0x000fe20000400000 */
[----:B------:R-:W-:Y:S01]  /*04f0*/  @P4 FMUL R13, R13, 0.25 ;  /* 0x3e8000000d0d4820 */ /* 0x000fe20000400000 */
[----:B------:R-:W-:Y:S01]  /*0500*/  @!P5 FMUL R17, R17, 16777216 ;  /* 0x4b8000001111d820 */ /* 0x000fe20000400000 */
[----:B------:R-:W-:Y:S01]  /*0510*/  @P4 FMUL R14, R14, 0.25 ;  /* 0x3e8000000e0e4820 */ /* 0x000fe20000400000 */
[----:B------:R-:W-:Y:S01]  /*0520*/  @!P5 FMUL R18, R18, 16777216 ;  /* 0x4b8000001212d820 */ /* 0x000fe20000400000 */
[----:B------:R-:W-:Y:S01]  /*0530*/  @P4 FMUL R15, R15, 0.25 ;  /* 0x3e8000000f0f4820 */ /* 0x000fe20000400000 */
[----:B------:R-:W-:Y:S01]  /*0540*/  @!P5 FMUL R19, R19, 16777216 ;  /* 0x4b8000001313d820 */ /* 0x000fe20000400000 */
[----:B------:R-:W-:Y:S01]  /*0550*/  @P4 FMUL R8, R8, 0.25 ;  /* 0x3e80000008084820 */ /* 0x000fe20000400000 */
[----:B------:R-:W-:Y:S01]  /*0560*/  @!P5 FMUL R12, R12, 16777216 ;  /* 0x4b8000000c0cd820 */ /* 0x000fe20000400000 */
[C---:B-1----:R-:W-:Y:S01]  /*0570*/  FMUL R16, R0.reuse, R16 ;  /* 0x0000001000107220 */ /* 0x042fe20000400000 */
[----:B------:R-:W-:Y:S01]  /*0580*/  @P4 FMUL R9, R9, 0.25 ;  /* 0x3e80000009094820 */ /* 0x000fe20000400000 */
[----:B------:R-:W-:Y:S01]  /*0590*/  @!P5 FMUL R13, R13, 16777216 ;  /* 0x4b8000000d0dd820 */ /* 0x000fe20000400000 */
[----:B------:R-:W-:Y:S01]  /*05a0*/  FMUL R17, R0, R17 ;  /* 0x0000001100117220 */ /* 0x000fe20000400000 */
[----:B------:R-:W-:Y:S01]  /*05b0*/  @P4 FMUL R10, R10, 0.25 ;  /* 0x3e8000000a0a4820 */ /* 0x000fe20000400000 */
[----:B------:R-:W-:Y:S01]  /*05c0*/  @!P5 FMUL R14, R14, 16777216 ;  /* 0x4b8000000e0ed820 */ /* 0x000fe20000400000 */
[C---:B------:R-:W-:Y:S01]  /*05d0*/  FMUL R18, R0.reuse, R18 ;  /* 0x0000001200127220 */ /* 0x040fe20000400000 */
[----:B------:R-:W-:Y:S01]  /*05e0*/  @P4 FMUL R11, R11, 0.25 ;  /* 0x3e8000000b0b4820 */ /* 0x000fe20000400000 */
[----:B------:R-:W-:Y:S01]  /*05f0*/  @!P5 FMUL R15, R15, 16777216 ;  /* 0x4b8000000f0fd820 */ /* 0x000fe20000400000 */
[----:B------:R-:W-:Y:S01]  /*0600*/  FMUL R19, R0, R19 ;  /* 0x0000001300137220 */ /* 0x000fe20000400000 */
[----:B------:R-:W-:Y:S01]  /*0610*/  @!P5 FMUL R8, R8, 16777216 ;  /* 0x4b8000000808d820 */ /* 0x000fe20000400000 */
[----:B------:R-:W-:Y:S01]  /*0620*/  @P4 FMUL R4, R4, 0.25 ;  /* 0x3e80000004044820 */ /* 0x000fe20000400000 */
[C---:B------:R-:W-:Y:S01]  /*0630*/  FMUL R12, R0.reuse, R12 ;  /* 0x0000000c000c7220 */ /* 0x040fe20000400000 */
[----:B------:R-:W-:Y:S01]  /*0640*/  @!P5 FMUL R9, R9, 16777216 ;  /* 0x4b8000000909d820 */ /* 0x000fe20000400000 */
[----:B------:R-:W-:Y:S01]  /*0650*/  @P4 FMUL R5, R5, 0.25 ;  /* 0x3e80000005054820 */ /* 0x000fe20000400000 */
[----:B------:R-:W-:Y:S01]  /*0660*/  FMUL R13, R0, R13 ;  /* 0x0000000d000d7220 */ /* 0x000fe20000400000 */
[----:B------:R-:W-:Y:S01]  /*0670*/  STS [R23], R16 ;  /* 0x0000001017007388 */ /* 0x000fe20000000800 */
[----:B------:R-:W-:Y:S01]  /*0680*/  @!P5 FMUL R10, R10, 16777216 ;  /* 0x4b8000000a0ad820 */ /* 0x000fe20000400000 */
[----:B------:R-:W-:Y:S01]  /*0690*/  @P4 FMUL R6, R6, 0.25 ;  /* 0x3e80000006064820 */ /* 0x000fe20000400000 */
[C---:B------:R-:W-:Y:S01]  /*06a0*/  FMUL R14, R0.reuse, R14 ;  /* 0x0000000e000e7220 */ /* 0x040fe20000400000 */
[----:B------:R-:W-:Y:S01]  /*06b0*/  STS [R2+0x40], R17 ;  /* 0x0000401102007388 */ /* 0x000fe20000000800 */
[----:B------:R-:W-:Y:S01]  /*06c0*/  @!P5 FMUL R11, R11, 16777216 ;  /* 0x4b8000000b0bd820 */ /* 0x000fe20000400000 */
[----:B------:R-:W-:Y:S01]  /*06d0*/  @P4 FMUL R7, R7, 0.25 ;  /* 0x3e80000007074820 */ /* 0x000fe20000400000 */
[C---:B------:R-:W-:Y:S01]  /*06e0*/  FMUL R15, R0.reuse, R15 ;  /* 0x0000000f000f7220 */ /* 0x040fe20000400000 */
[----:B------:R-:W-:Y:S01]  /*06f0*/  STS [R21+0x80], R18 ;  /* 0x0000801215007388 */ /* 0x000fe20000000800 */
[----:B------:R-:W-:Y:S01]  /*0700*/  FMUL R8, R0, R8 ;  /* 0x0000000800087220 */ /* 0x000fe20000400000 */
[----:B------:R-:W-:Y:S01]  /*0710*/  @!P5 FMUL R4, R4, 16777216 ;  /* 0x4b8000000404d820 */ /* 0x000fe20000400000 */
[C---:B------:R-:W-:Y:S01]  /*0720*/  FMUL R9, R0.reuse, R9 ;  /* 0x0000000900097220 */ /* 0x040fe20000400000 */
[----:B------:R-:W-:Y:S01]  /*0730*/  STS [R20+0xc0], R19 ;  /* 0x0000c01314007388 */ /* 0x000fe20000000800 */
[----:B------:R-:W-:Y:S01]  /*0740*/  @!P5 FMUL R5, R5, 16777216 ;  /* 0x4b8000000505d820 */ /* 0x000fe20000400000 */
[----:B------:R-:W-:Y:S01]  /*0750*/  FMUL R10, R0, R10 ;  /* 0x0000000a000a7220 */ /* 0x000fe20000400000 */
[----:B------:R-:W-:Y:S01]  /*0760*/  @!P5 FMUL R6, R6, 16777216 ;  /* 0x4b8000000606d820 */ /* 0x000fe20000400000 */
[----:B------:R-:W-:Y:S01]  /*0770*/  STS [R23+0x10], R12 ;  /* 0x0000100c17007388 */ /* 0x000fe20000000800 */
[----:B------:R-:W-:Y:S01]  /*0780*/  FMUL R11, R0, R11 ;  /* 0x0000000b000b7220 */ /* 0x000fe20000400000 */
[----:B------:R-:W-:-:S02]  /*0790*/  @!P5 FMUL R7, R7, 16777216 ;  /* 0x4b8000000707d820 */ /* 0x000fc40000400000 */
[----:B------:R-:W-:Y:S01]  /*07a0*/  STS [R2+0x50], R13 ;  /* 0x0000500d02007388 */ /* 0x000fe20000000800 */
[C---:B------:R-:W-:Y:S01]  /*07b0*/  FMUL R4, R0.reuse, R4 ;  /* 0x0000000400047220 */ /* 0x040fe20000400000 */
[C---:B------:R-:W-:Y:S02]  /*07c0*/  FMUL R5, R0.reuse, R5 ;  /* 0x0000000500057220 */ /* 0x040fe40000400000 */
[----:B------:R-:W-:Y:S01]  /*07d0*/  STS [R21+0x90], R14 ;  /* 0x0000900e15007388 */ /* 0x000fe20000000800 */
[----:B------:R-:W-:-:S03]  /*07e0*/  FMUL R6, R0, R6 ;  /* 0x0000000600067220 */ /* 0x000fc60000400000 */
[----:B------:R-:W-:Y:S01]  /*07f0*/  STS [R20+0xd0], R15 ;  /* 0x0000d00f14007388 */ /* 0x000fe20000000800 */
[----:B------:R-:W-:-:S03]  /*0800*/  FMUL R7, R0, R7 ;  /* 0x0000000700077220 */ /* 0x000fc60000400000 */
[----:B------:R-:W-:Y:S04]  /*0810*/  STS [R23+0x20], R8 ;  /* 0x0000200817007388 */ /* 0x000fe80000000800 */
[----:B------:R-:W-:Y:S04]  /*0820*/  STS [R2+0x60], R9 ;  /* 0x0000600902007388 */ /* 0x000fe80000000800 */
[----:B------:R-:W-:Y:S01]  /*0830*/  STS [R21+0xa0], R10 ;  /* 0x0000a00a15007388 */ /* 0x000fe20000000800 */
[----:B0-----:R-:W-:-:S03]  /*0840*/  LOP3.LUT R0, R22, 0xff, RZ, 0xc0, !PT ;  /* 0x000000ff16007812 */ /* 0x001fc600078ec0ff */
[----:B------:R-:W-:Y:S04]  /*0850*/  STS [R20+0xe0], R11 ;  /* 0x0000e00b14007388 */ /* 0x000fe80000000800 */
[----:B------:R0:W-:Y:S04]  /*0860*/  STS [R23+0x30], R4 ;  /* 0x0000300417007388 */ /* 0x0001e80000000800 */
[----:B------:R-:W-:Y:S04]  /*0870*/  STS [R2+0x70], R5 ;  /* 0x0000700502007388 */ /* 0x000fe80000000800 */
[----:B------:R1:W-:Y:S01]  /*0880*/  STS [R21+0xb0], R6 ;  /* 0x0000b00615007388 */ /* 0x0003e20000000800 */
[----:B------:R-:W-:-:S03]  /*0890*/  LOP3.LUT R22, R0, 0x100, RZ, 0xfc, !PT ;  /* 0x0000010000167812 */ /* 0x000fc600078efcff */
[----:B------:R2:W-:Y:S01]  /*08a0*/  STS [R20+0xf0], R7 ;  /* 0x0000f00714007388 */ /* 0x0005e20000000800 */
[C---:B------:R-:W-:Y:S02]  /*08b0*/  LOP3.LUT R25, R0.reuse, 0x200, RZ, 0xfc, !PT ;  /* 0x0000020000197812 */ /* 0x040fe400078efcff */
[C---:B------:R-:W-:Y:S02]  /*08c0*/  LOP3.LUT R26, R0.reuse, 0x300, RZ, 0xfc, !PT ;  /* 0x00000300001a7812 */ /* 0x040fe400078efcff */
[----:B------:R-:W-:Y:S02]  /*08d0*/  SHF.R.U32.HI R22, RZ, 0x2, R22 ;  /* 0x00000002ff167819 */ /* 0x000fe40000011616 */
[----:B------:R-:W-:Y:S02]  /*08e0*/  LOP3.LUT R27, R0, 0x400, RZ, 0xfc, !PT ;  /* 0x00000400001b7812 */ /* 0x000fe400078efcff */
[----:B------:R-:W-:Y:S02]  /*08f0*/  SHF.R.U32.HI R25, RZ, 0x2, R25 ;  /* 0x00000002ff197819 */ /* 0x000fe40000011619 */
[----:B------:R-:W-:-:S02]  /*0900*/  SHF.R.U32.HI R26, RZ, 0x2, R26 ;  /* 0x00000002ff1a7819 */ /* 0x000fc4000001161a */
[----:B------:R-:W-:Y:S02]  /*0910*/  LOP3.LUT R22, R22, 0x7c, RZ, 0xc0, !PT ;  /* 0x0000007c16167812 */ /* 0x000fe400078ec0ff */
[----:B------:R-:W-:Y:S02]  /*0920*/  SHF.R.U32.HI R27, RZ, 0x2, R27 ;  /* 0x00000002ff1b7819 */ /* 0x000fe4000001161b */
[----:B------:R-:W-:Y:S02]  /*0930*/  LOP3.LUT R25, R25, 0xbc, RZ, 0xc0, !PT ;  /* 0x000000bc19197812 */ /* 0x000fe400078ec0ff */
[----:B------:R-:W-:Y:S01]  /*0940*/  LOP3.LUT R26, R26, 0xfc, RZ, 0xc0, !PT ;  /* 0x000000fc1a1a7812 */ /* 0x000fe200078ec0ff */
[----:B0-----:R-:W-:Y:S01]  /*0950*/  VIADD R23, R24, UR4 ;  /* 0x0000000418177c36 */ /* 0x001fe20008000000 */
[----:B-1----:R-:W-:Y:S01]  /*0960*/  IADD3 R21, R22, UR4, RZ ;  /* 0x0000000416157c10 */ /* 0x002fe2000fffe0ff */
[----:B------:R-:W-:Y:S01]  /*0970*/  VIADD R25, R25, UR4 ;  /* 0x0000000419197c36 */ /* 0x000fe20008000000 */
[----:B------:R-:W-:Y:S01]  /*0980*/  LOP3.LUT R2, R27, 0x13c, RZ, 0xc0, !PT ;  /* 0x0000013c1b027812 */ /* 0x000fe200078ec0ff */
[----:B------:R-:W-:-:S02]  /*0990*/  VIADD R27, R26, UR4 ;  /* 0x000000041a1b7c36 */ /* 0x000fc40008000000 */
[C---:B------:R-:W-:Y:S01]  /*09a0*/  IMAD R23, R0.reuse, 0x4, R23 ;  /* 0x0000000400177824 */ /* 0x040fe200078e0217 */
[----:B------:R-:W-:Y:S01]  /*09b0*/  BAR.SYNC.DEFER_BLOCKING 0x0 ;  /* 0x0000000000007b1d */ /* 0x000fe20000010000 */
[C---:B------:R-:W-:Y:S01]  /*09c0*/  IMAD R41, R0.reuse, 0x4, R21 ;  /* 0x0000000400297824 */ /* 0x040fe200078e0215 */
[----:B------:R-:W-:Y:S01]  /*09d0*/  IADD3 R29, R2, UR4, RZ ;  /* 0x00000004021d7c10 */ /* 0x000fe2000fffe0ff */
[C---:B------:R-:W-:Y:S01]  /*09e0*/  IMAD R25, R0.reuse, 0x4, R25 ;  /* 0x0000000400197824 */ /* 0x040fe200078e0219 */
[----:B------:R-:W-:-:S03]  /*09f0*/  LEA R27, R0, R27, 0x2 ;  /* 0x0000001b001b7211 */ /* 0x000fc600078e10ff */
[----:B------:R-:W-:Y:S02]  /*0a00*/  IMAD R26, R0, 0x4, R29 ;  /* 0x00000004001a7824 */ /* 0x000fe400078e021d */
[----:B------:R-:W0:Y:S01]  /*0a10*/  LDC.64 R28, c[0x0][0x220] ;  /* 0x00008800ff1c7b82 */ /* 0x000e220000000a00 */
[----:B------:R1:W3:Y:S04]  /*0a20*/  LDS R43, [R23] ;  /* 0x00000000172b7984 */ /* 0x0002e80000000800 */
[----:B------:R-:W4:Y:S04]  /*0a30*/  LDS R41, [R41+0x400] ;  /* 0x0004000029297984 */ /* 0x000f280000000800 */
[----:B------:R5:W3:Y:S04]  /*0a40*/  LDS R39, [R25+0x800] ;  /* 0x0008000019277984 */ /* 0x000ae80000000800 */
[----:B------:R-:W3:Y:S04]  /*0a50*/  LDS R27, [R27+0xc00] ;  /* 0x000c00001b1b7984 */ /* 0x000ee80000000800 */
[----:B------:R-:W3:Y:S01]  /*0a60*/  LDS R26, [R26+0x1000] ;  /* 0x001000001a1a7984 */ /* 0x000ee20000000800 */
[----:B------:R-:W-:-:S04]  /*0a70*/  SHF.R.U32.HI R21, RZ, 0x4, R32 ;  /* 0x00000004ff157819 */ /* 0x000fc80000011620 */
[----:B------:R-:W-:Y:S02]  /*0a80*/  SGXT.U32 R21, R21, 0x4 ;  /* 0x000000041515781a */ /* 0x000fe40000000000 */
[----:B------:R-:W-:Y:S02]  /*0a90*/  LOP3.LUT R32, R3, 0xf, R32, 0xf8, !PT ;  /* 0x0000000f03207812 */ /* 0x000fe400078ef820 */
[----:B------:R-:W-:Y:S02]  /*0aa0*/  PRMT R34, R21, 0x6540, R34 ;  /* 0x0000654015227816 */ /* 0x000fe40000000022 */
[----:B------:R-:W-:Y:S02]  /*0ab0*/  ISETP.GE.AND P4, PT, R32, 0x9, PT ;  /* 0x000000092000780c */ /* 0x000fe40003f86270 */
[C---:B------:R-:W-:Y:S02]  /*0ac0*/  LOP3.LUT R3, R34.reuse, 0x10, RZ, 0xfc, !PT ;  /* 0x0000001022037812 */ /* 0x040fe400078efcff */
[C---:B------:R-:W-:Y:S01]  /*0ad0*/  LOP3.LUT R21, R34.reuse, 0x20, RZ, 0xfc, !PT ;  /* 0x0000002022157812 */ /* 0x040fe200078efcff */
[--C-:B------:R-:W-:Y:S01]  /*0ae0*/  IMAD R45, R34, 0x9, R32.reuse ;  /* 0x00000009222d7824 */ /* 0x100fe200078e0220 */
[----:B------:R-:W-:Y:S01]  /*0af0*/  LOP3.LUT R30, R0, 0x500, RZ, 0xfc, !PT ;  /* 0x00000500001e7812 */ /* 0x000fe200078efcff */
[--C-:B--2---:R-:W-:Y:S01]  /*0b00*/  IMAD R20, R3, 0x9, R32.reuse ;  /* 0x0000000903147824 */ /* 0x104fe200078e0220 */
[C---:B-1----:R-:W-:Y:S01]  /*0b10*/  LOP3.LUT R23, R34.reuse, 0x30, RZ, 0xfc, !PT ;  /* 0x0000003022177812 */ /* 0x042fe200078efcff */
[----:B------:R-:W-:Y:S01]  /*0b20*/  IMAD R22, R21, 0x9, R32 ;  /* 0x0000000915167824 */ /* 0x000fe200078e0220 */
[----:B-----5:R-:W-:Y:S01]  /*0b30*/  LOP3.LUT R25, R34, 0x40, RZ, 0xfc, !PT ;  /* 0x0000004022197812 */ /* 0x020fe200078efcff */
[----:B0-----:R-:W-:Y:S01]  /*0b40*/  IMAD.WIDE R2, R45, 0x4, R28 ;  /* 0x000000042d027825 */ /* 0x001fe200078e021c */
[----:B------:R-:W-:-:S03]  /*0b50*/  SHF.R.U32.HI R30, RZ, 0x2, R30 ;  /* 0x00000002ff1e7819 */ /* 0x000fc6000001161e */
[----:B------:R-:W-:Y:S02]  /*0b60*/  IMAD R24, R23, 0x9, R32 ;  /* 0x0000000917187824 */ /* 0x000fe400078e0220 */
[--C-:B------:R-:W-:Y:S01]  /*0b70*/  IMAD.WIDE R20, R20, 0x4, R28.reuse ;  /* 0x0000000414147825 */ /* 0x100fe200078e021c */
[----:B------:R-:W-:Y:S02]  /*0b80*/  LOP3.LUT R36, R0, 0x600, RZ, 0xfc, !PT ;  /* 0x0000060000247812 */ /* 0x000fe400078efcff */
[----:B------:R-:W-:Y:S01]  /*0b90*/  LOP3.LUT R30, R30, 0x17c, RZ, 0xc0, !PT ;  /* 0x0000017c1e1e7812 */ /* 0x000fe200078ec0ff */
[----:B------:R-:W-:Y:S01]  /*0ba0*/  IMAD.WIDE R22, R22, 0x4, R28 ;  /* 0x0000000416167825 */ /* 0x000fe200078e021c */
[----:B---3--:R-:W-:Y:S03]  /*0bb0*/  @!P4 STG.E desc[UR6][R2.64], R43 ;  /* 0x0000002b0200c986 */ /* 0x008fe6000c101906 */
[----:B------:R-:W-:Y:S01]  /*0bc0*/  IMAD R45, R25, 0x9, R32 ;  /* 0x00000009192d7824 */ /* 0x000fe200078e0220 */
[----:B----4-:R0:W-:Y:S01]  /*0bd0*/  @!P4 STG.E desc[UR6][R20.64], R41 ;  /* 0x000000291400c986 */ /* 0x0101e2000c101906 */
[----:B------:R-:W-:Y:S01]  /*0be0*/  IMAD.WIDE R24, R24, 0x4, R28 ;  /* 0x0000000418187825 */ /* 0x000fe200078e021c */
[----:B------:R-:W-:-:S02]  /*0bf0*/  LOP3.LUT R40, R0, 0x800, RZ, 0xfc, !PT ;  /* 0x0000080000287812 */ /* 0x000fc400078efcff */
[----:B------:R1:W-:Y:S01]  /*0c00*/  @!P4 STG.E desc[UR6][R22.64], R39 ;  /* 0x000000271600c986 */ /* 0x0003e2000c101906 */
[----:B------:R-:W-:Y:S01]  /*0c10*/  IMAD.WIDE R44, R45, 0x4, R28 ;  /* 0x000000042d2c7825 */ /* 0x000fe200078e021c */
[C---:B------:R-:W-:Y:S02]  /*0c20*/  LOP3.LUT R38, R0.reuse, 0x700, RZ, 0xfc, !PT ;  /* 0x0000070000267812 */ /* 0x040fe400078efcff */
[----:B------:R-:W-:Y:S01]  /*0c30*/  LOP3.LUT R42, R0, 0x900, RZ, 0xfc, !PT ;  /* 0x00000900002a7812 */ /* 0x000fe200078efcff */
[----:B------:R2:W-:Y:S01]  /*0c40*/  @!P4 STG.E desc[UR6][R24.64], R27 ;  /* 0x0000001b1800c986 */ /* 0x0005e2000c101906 */
[----:B0-----:R-:W-:Y:S01]  /*0c50*/  SHF.R.U32.HI R21, RZ, 0x2, R36 ;  /* 0x00000002ff157819 */ /* 0x001fe20000011624 */
[----:B-1----:R-:W-:-:S03]  /*0c60*/  VIADD R39, R30, UR4 ;  /* 0x000000041e277c36 */ /* 0x002fc60008000000 */
[----:B------:R-:W-:Y:S01]  /*0c70*/  LOP3.LUT R30, R21, 0x1bc, RZ, 0xc0, !PT ;  /* 0x000001bc151e7812 */ /* 0x000fe200078ec0ff */
[----:B------:R0:W-:Y:S01]  /*0c80*/  @!P4 STG.E desc[UR6][R44.64], R26 ;  /* 0x0000001a2c00c986 */ /* 0x0001e2000c101906 */
[C---:B------:R-:W-:Y:S02]  /*0c90*/  LOP3.LUT R41, R0.reuse, 0xb00, RZ, 0xfc, !PT ;  /* 0x00000b0000297812 */ /* 0x040fe400078efcff */
[----:B--2---:R-:W-:Y:S02]  /*0ca0*/  SHF.R.U32.HI R27, RZ, 0x2, R40 ;  /* 0x00000002ff1b7819 */ /* 0x004fe40000011628 */
[----:B------:R-:W-:Y:S02]  /*0cb0*/  SHF.R.U32.HI R25, RZ, 0x2, R42 ;  /* 0x00000002ff197819 */ /* 0x000fe4000001162a */
[----:B------:R-:W-:Y:S02]  /*0cc0*/  LEA R39, R0, R39, 0x2 ;  /* 0x0000002700277211 */ /* 0x000fe400078e10ff */
[----:B------:R-:W-:-:S02]  /*0cd0*/  LOP3.LUT R36, R27, 0x23c, RZ, 0xc0, !PT ;  /* 0x0000023c1b247812 */ /* 0x000fc400078ec0ff */
[----:B0-----:R-:W-:Y:S01]  /*0ce0*/  SHF.R.U32.HI R26, RZ, 0x2, R38 ;  /* 0x00000002ff1a7819 */ /* 0x001fe20000011626 */
[----:B------:R-:W-:Y:S01]  /*0cf0*/  VIADD R27, R30, UR4 ;  /* 0x000000041e1b7c36 */ /* 0x000fe20008000000 */
[----:B------:R-:W-:Y:S01]  /*0d00*/  SHF.R.U32.HI R23, RZ, 0x2, R41 ;  /* 0x00000002ff177819 */ /* 0x000fe20000011629 */
[----:B------:R0:W1:Y:S01]  /*0d10*/  LDS R21, [R39+0x1400] ;  /* 0x0014000027157984 */ /* 0x0000620000000800 */
[----:B------:R-:W-:Y:S02]  /*0d20*/  LOP3.LUT R26, R26, 0x1fc, RZ, 0xc0, !PT ;  /* 0x000001fc1a1a7812 */ /* 0x000fe400078ec0ff */
[----:B------:R-:W-:Y:S01]  /*0d30*/  LOP3.LUT R30, R25, 0x27c, RZ, 0xc0, !PT ;  /* 0x0000027c191e7812 */ /* 0x000fe200078ec0ff */
[----:B------:R-:W-:Y:S01]  /*0d40*/  IMAD R42, R0, 0x4, R27 ;  /* 0x00000004002a7824 */ /* 0x000fe200078e021b */
[----:B------:R-:W-:Y:S01]  /*0d50*/  LOP3.LUT R25, R23, 0x2fc, RZ, 0xc0, !PT ;  /* 0x000002fc17197812 */ /* 0x000fe200078ec0ff */
[----:B------:R-:W-:Y:S01]  /*0d60*/  VIADD R27, R36, UR4 ;  /* 0x00000004241b7c36 */ /* 0x000fe20008000000 */
[----:B------:R-:W-:Y:S01]  /*0d70*/  LOP3.LUT R43, R0, 0xa00, RZ, 0xfc, !PT ;  /* 0x00000a00002b7812 */ /* 0x000fe200078efcff */
[----:B0-----:R-:W-:Y:S01]  /*0d80*/  VIADD R39, R30, UR4 ;  /* 0x000000041e277c36 */ /* 0x001fe20008000000 */
[----:B------:R-:W-:Y:S01]  /*0d90*/  IADD3 R23, R26, UR4, RZ ;  /* 0x000000041a177c10 */ /* 0x000fe2000fffe0ff */
[C---:B------:R-:W-:Y:S01]  /*0da0*/  IMAD R40, R0.reuse, 0x4, R27 ;  /* 0x0000000400287824 */ /* 0x040fe200078e021b */
[----:B------:R-:W-:Y:S01]  /*0db0*/  SHF.R.U32.HI R24, RZ, 0x2, R43 ;  /* 0x00000002ff187819 */ /* 0x000fe2000001162b */
[----:B------:R-:W0:Y:S01]  /*0dc0*/  LDS R42, [R42+0x1800] ;  /* 0x001800002a2a7984 */ /* 0x000e220000000800 */
[----:B------:R-:W-:-:S02]  /*0dd0*/  LEA R38, R0, R23, 0x2 ;  /* 0x0000001700267211 */ /* 0x000fc400078e10ff */
[C---:B------:R-:W-:Y:S01]  /*0de0*/  LOP3.LUT R20, R0.reuse, 0xc00, RZ, 0xfc, !PT ;  /* 0x00000c0000147812 */ /* 0x040fe200078efcff */
[----:B------:R-:W-:Y:S01]  /*0df0*/  LDS R40, [R40+0x2000] ;  /* 0x0020000028287984 */ /* 0x000fe20000000800 */
[C---:B------:R-:W-:Y:S02]  /*0e00*/  LEA R30, R0.reuse, R39, 0x2 ;  /* 0x00000027001e7211 */ /* 0x040fe400078e10ff */
[C---:B------:R-:W-:Y:S01]  /*0e10*/  LOP3.LUT R22, R0.reuse, 0xd00, RZ, 0xfc, !PT ;  /* 0x00000d0000167812 */ /* 0x040fe200078efcff */
[----:B------:R-:W2:Y:S01]  /*0e20*/  LDS R38, [R38+0x1c00] ;  /* 0x001c000026267984 */ /* 0x000ea20000000800 */
[----:B------:R-:W-:Y:S02]  /*0e30*/  LOP3.LUT R3, R0, 0xe00, RZ, 0xfc, !PT ;  /* 0x00000e0000037812 */ /* 0x000fe400078efcff */
[----:B------:R-:W-:Y:S01]  /*0e40*/  LOP3.LUT R24, R24, 0x2bc, RZ, 0xc0, !PT ;  /* 0x000002bc18187812 */ /* 0x000fe200078ec0ff */
[----:B------:R-:W3:Y:S01]  /*0e50*/  LDS R30, [R30+0x2400] ;  /* 0x002400001e1e7984 */ /* 0x000ee20000000800 */
[----:B------:R-:W-:-:S02]  /*0e60*/  LOP3.LUT R2, R0, 0xf00, RZ, 0xfc, !PT ;  /* 0x00000f0000027812 */ /* 0x000fc400078efcff */
[----:B------:R-:W-:Y:S01]  /*0e70*/  SHF.R.U32.HI R20, RZ, 0x2, R20 ;  /* 0x00000002ff147819 */ /* 0x000fe20000011614 */
[----:B------:R-:W-:Y:S01]  /*0e80*/  VIADD R41, R24, UR4 ;  /* 0x0000000418297c36 */ /* 0x000fe20008000000 */
[----:B------:R-:W-:Y:S02]  /*0e90*/  SHF.R.U32.HI R22, RZ, 0x2, R22 ;  /* 0x00000002ff167819 */ /* 0x000fe40000011616 */
[----:B------:R-:W-:Y:S02]  /*0ea0*/  SHF.R.U32.HI R3, RZ, 0x2, R3 ;  /* 0x00000002ff037819 */ /* 0x000fe40000011603 */
[----:B------:R-:W-:Y:S02]  /*0eb0*/  SHF.R.U32.HI R2, RZ, 0x2, R2 ;  /* 0x00000002ff027819 */ /* 0x000fe40000011602 */
[----:B------:R-:W-:Y:S01]  /*0ec0*/  LOP3.LUT R20, R20, 0x33c, RZ, 0xc0, !PT ;  /* 0x0000033c14147812 */ /* 0x000fe200078ec0ff */
[----:B------:R-:W-:Y:S01]  /*0ed0*/  IMAD R36, R0, 0x4, R41 ;  /* 0x0000000400247824 */ /* 0x000fe200078e0229 */
[----:B------:R-:W-:-:S02]  /*0ee0*/  LOP3.LUT R22, R22, 0x37c, RZ, 0xc0, !PT ;  /* 0x0000037c16167812 */ /* 0x000fc400078ec0ff */
[----:B------:R-:W-:Y:S02]  /*0ef0*/  LOP3.LUT R3, R3, 0x3bc, RZ, 0xc0, !PT ;  /* 0x000003bc03037812 */ /* 0x000fe400078ec0ff */
[----:B------:R-:W-:Y:S01]  /*0f00*/  IADD3 R45, R25, UR4, RZ ;  /* 0x00000004192d7c10 */ /* 0x000fe2000fffe0ff */
[----:B------:R-:W-:Y:S01]  /*0f10*/  VIADD R43, R20, UR4 ;  /* 0x00000004142b7c36 */ /* 0x000fe20008000000 */
[----:B------:R-:W-:Y:S01]  /*0f20*/  LOP3.LUT R2, R2, 0x3fc, RZ, 0xc0, !PT ;  /* 0x000003fc02027812 */ /* 0x000fe200078ec0ff */
[----:B------:R-:W-:Y:S01]  /*0f30*/  VIADD R39, R3, UR4 ;  /* 0x0000000403277c36 */ /* 0x000fe20008000000 */
[----:B------:R-:W-:Y:S01]  /*0f40*/  IADD3 R22, R22, UR4, RZ ;  /* 0x0000000416167c10 */ /* 0x000fe2000fffe0ff */
[----:B------:R-:W4:Y:S01]  /*0f50*/  LDS R36, [R36+0x2800] ;  /* 0x0028000024247984 */ /* 0x000f220000000800 */
[C---:B------:R-:W-:Y:S01]  /*0f60*/  LEA R45, R0.reuse, R45, 0x2 ;  /* 0x0000002d002d7211 */ /* 0x040fe200078e10ff */
[----:B------:R-:W-:Y:S01]  /*0f70*/  IMAD R43, R0, 0x4, R43 ;  /* 0x00000004002b7824 */ /* 0x000fe200078e022b */
[----:B------:R-:W-:-:S02]  /*0f80*/  LOP3.LUT R27, R34, 0x50, RZ, 0xfc, !PT ;  /* 0x00000050221b7812 */ /* 0x000fc400078efcff */
[----:B------:R-:W-:Y:S01]  /*0f90*/  IADD3 R25, R2, UR4, RZ ;  /* 0x0000000402197c10 */ /* 0x000fe2000fffe0ff */
[C---:B------:R-:W-:Y:S01]  /*0fa0*/  IMAD R39, R0.reuse, 0x4, R39 ;  /* 0x0000000400277824 */ /* 0x040fe200078e0227 */
[C---:B------:R-:W-:Y:S01]  /*0fb0*/  LEA R41, R0.reuse, R22, 0x2 ;  /* 0x0000001600297211 */ /* 0x040fe200078e10ff */
[----:B------:R-:W-:Y:S01]  /*0fc0*/  IMAD R27, R27, 0x9, R32 ;  /* 0x000000091b1b7824 */ /* 0x000fe200078e0220 */
[----:B------:R-:W-:Y:S01]  /*0fd0*/  LEA R0, R0, R25, 0x2 ;  /* 0x0000001900007211 */ /* 0x000fe200078e10ff */
[----:B------:R-:W5:Y:S01]  /*0fe0*/  LDS R45, [R45+0x2c00] ;  /* 0x002c00002d2d7984 */ /* 0x000f620000000800 */
[C---:B------:R-:W-:Y:S01]  /*0ff0*/  LOP3.LUT R23, R34.reuse, 0x60, RZ, 0xfc, !PT ;  /* 0x0000006022177812 */ /* 0x040fe200078efcff */
[----:B------:R-:W-:Y:S02]  /*1000*/  IMAD.WIDE R2, R27, 0x4, R28 ;  /* 0x000000041b027825 */ /* 0x000fe400078e021c */
[----:B------:R-:W0:Y:S01]  /*1010*/  LDS R43, [R43+0x3000] ;  /* 0x003000002b2b7984 */ /* 0x000e220000000800 */
[----:B------:R-:W-:Y:S01]  /*1020*/  LOP3.LUT R25, R34, 0x70, RZ, 0xfc, !PT ;  /* 0x0000007022197812 */ /* 0x000fe200078efcff */
[----:B------:R-:W-:-:S02]  /*1030*/  IMAD R27, R23, 0x9, R32 ;  /* 0x00000009171b7824 */ /* 0x000fc400078e0220 */
[----:B------:R-:W2:Y:S01]  /*1040*/  LDS R41, [R41+0x3400] ;  /* 0x0034000029297984 */ /* 0x000ea20000000800 */
[----:B------:R-:W-:-:S03]  /*1050*/  LOP3.LUT R23, R34, 0x80, RZ, 0xfc, !PT ;  /* 0x0000008022177812 */ /* 0x000fc600078efcff */
[----:B------:R-:W3:Y:S04]  /*1060*/  LDS R39, [R39+0x3800] ;  /* 0x0038000027277984 */ /* 0x000ee80000000800 */
[----:B------:R-:W3:Y:S01]  /*1070*/  LDS R0, [R0+0x3c00] ;  /* 0x003c000000007984 */ /* 0x000ee20000000800 */
[----:B------:R-:W-:Y:S01]  /*1080*/  LOP3.LUT R20, R34, 0x90, RZ, 0xfc, !PT ;  /* 0x0000009022147812 */ /* 0x000fe200078efcff */
[----:B------:R-:W-:Y:S02]  /*1090*/  IMAD R25, R25, 0x9, R32 ;  /* 0x0000000919197824 */ /* 0x000fe400078e0220 */
[----:B-1----:R1:W-:Y:S01]  /*10a0*/  @!P4 STG.E desc[UR6][R2.64], R21 ;  /* 0x000000150200c986 */ /* 0x0023e2000c101906 */
[----:B------:R-:W-:-:S04]  /*10b0*/  IMAD.WIDE R26, R27, 0x4, R28 ;  /* 0x000000041b1a7825 */ /* 0x000fc800078e021c */
[----:B-1----:R-:W-:Y:S02]  /*10c0*/  IMAD R3, R23, 0x9, R32 ;  /* 0x0000000917037824 */ /* 0x002fe400078e0220 */
[----:B------:R-:W-:-:S04]  /*10d0*/  IMAD.WIDE R22, R25, 0x4, R28 ;  /* 0x0000000419167825 */ /* 0x000fc800078e021c */
[----:B------:R-:W-:Y:S02]  /*10e0*/  IMAD R21, R20, 0x9, R32 ;  /* 0x0000000914157824 */ /* 0x000fe400078e0220 */
[--C-:B------:R-:W-:Y:S02]  /*10f0*/  IMAD.WIDE R24, R3, 0x4, R28.reuse ;  /* 0x0000000403187825 */ /* 0x100fe400078e021c */
[----:B------:R-:W1:Y:S02]  /*1100*/  LDC.64 R2, c[0x0][0x228] ;  /* 0x00008a00ff027b82 */ /* 0x000e640000000a00 */
[----:B------:R-:W-:Y:S01]  /*1110*/  IMAD.WIDE R20, R21, 0x4, R28 ;  /* 0x0000000415147825 */ /* 0x000fe200078e021c */
[----:B0-----:R0:W-:Y:S01]  /*1120*/  @!P4 STG.E desc[UR6][R26.64], R42 ;  /* 0x0000002a1a00c986 */ /* 0x0011e2000c101906 */
[----:B------:R-:W-:-:S03]  /*1130*/  LOP3.LUT R44, R34, 0xa0, RZ, 0xfc, !PT ;  /* 0x000000a0222c7812 */ /* 0x000fc600078efcff */
[----:B--2---:R2:W-:Y:S04]  /*1140*/  @!P4 STG.E desc[UR6][R22.64], R38 ;  /* 0x000000261600c986 */ /* 0x0045e8000c101906 */
[----:B------:R-:W-:Y:S01]  /*1150*/  @!P4 STG.E desc[UR6][R24.64], R40 ;  /* 0x000000281800c986 */ /* 0x000fe2000c101906 */
[----:B------:R-:W-:-:S03]  /*1160*/  IMAD R44, R44, 0x9, R32 ;  /* 0x000000092c2c7824 */ /* 0x000fc600078e0220 */
[----:B---3--:R3:W-:Y:S01]  /*1170*/  @!P4 STG.E desc[UR6][R20.64], R30 ;  /* 0x0000001e1400c986 */ /* 0x0087e2000c101906 */
[C---:B0-----:R-:W-:Y:S02]  /*1180*/  LOP3.LUT R27, R34.reuse, 0xc0, RZ, 0xfc, !PT ;  /* 0x000000c0221b7812 */ /* 0x041fe400078efcff */
[----:B------:R-:W-:Y:S01]  /*1190*/  LOP3.LUT R26, R34, 0xd0, RZ, 0xfc, !PT ;  /* 0x000000d0221a7812 */ /* 0x000fe200078efcff */
[----:B--2---:R-:W-:Y:S01]  /*11a0*/  IMAD.WIDE R22, R44, 0x4, R28 ;  /* 0x000000042c167825 */ /* 0x004fe200078e021c */
[C---:B------:R-:W-:Y:S02]  /*11b0*/  LOP3.LUT R42, R34.reuse, 0xe0, RZ, 0xfc, !PT ;  /* 0x000000e0222a7812 */ /* 0x040fe400078efcff */
[C---:B---3--:R-:W-:Y:S02]  /*11c0*/  LOP3.LUT R21, R34.reuse, 0xb0, RZ, 0xfc, !PT ;  /* 0x000000b022157812 */ /* 0x048fe400078efcff */
[----:B------:R-:W-:Y:S01]  /*11d0*/  LOP3.LUT R34, R34, 0xf0, RZ, 0xfc, !PT ;  /* 0x000000f022227812 */ /* 0x000fe200078efcff */
[----:B------:R-:W-:-:S02]  /*11e0*/  IMAD R27, R27, 0x9, R32 ;  /* 0x000000091b1b7824 */ /* 0x000fc400078e0220 */
[--C-:B------:R-:W-:Y:S02]  /*11f0*/  IMAD R38, R21, 0x9, R32.reuse ;  /* 0x0000000915267824 */ /* 0x100fe400078e0220 */
[--C-:B------:R-:W-:Y:S01]  /*1200*/  IMAD R25, R26, 0x9, R32.reuse ;  /* 0x000000091a197824 */ /* 0x100fe200078e0220 */
[----:B----4-:R0:W-:Y:S01]  /*1210*/  @!P4 STG.E desc[UR6][R22.64], R36 ;  /* 0x000000241600c986 */ /* 0x0101e2000c101906 */
[----:B------:R-:W-:Y:S02]  /*1220*/  IMAD R26, R42, 0x9, R32 ;  /* 0x000000092a1a7824 */ /* 0x000fe400078e0220 */
[----:B------:R-:W-:-:S04]  /*1230*/  IMAD.WIDE R20, R38, 0x4, R28 ;  /* 0x0000000426147825 */ /* 0x000fc800078e021c */
[----:B------:R-:W-:Y:S02]  /*1240*/  IMAD R34, R34, 0x9, R32 ;  /* 0x0000000922227824 */ /* 0x000fe400078e0220 */
[--C-:B------:R-:W-:Y:S01]  /*1250*/  IMAD.WIDE R24, R25, 0x4, R28.reuse ;  /* 0x0000000419187825 */ /* 0x100fe200078e021c */
[----:B-----5:R1:W-:Y:S03]  /*1260*/  @!P4 STG.E desc[UR6][R20.64], R45 ;  /* 0x0000002d1400c986 */ /* 0x0203e6000c101906 */
[----:B0-----:R-:W-:-:S04]  /*1270*/  IMAD.WIDE R22, R27, 0x4, R28 ;  /* 0x000000041b167825 */ /* 0x001fc800078e021c */
[--C-:B------:R-:W-:Y:S01]  /*1280*/  IMAD.WIDE R26, R26, 0x4, R28.reuse ;  /* 0x000000041a1a7825 */ /* 0x100fe200078e021c */
[----:B------:R0:W-:Y:S03]  /*1290*/  @!P4 STG.E desc[UR6][R22.64], R43 ;  /* 0x0000002b1600c986 */ /* 0x0001e6000c101906 */
[----:B------:R-:W-:Y:S01]  /*12a0*/  IMAD.WIDE R28, R34, 0x4, R28 ;  /* 0x00000004221c7825 */ /* 0x000fe200078e021c */
[----:B------:R0:W-:Y:S03]  /*12b0*/  @!P4 STG.E desc[UR6][R24.64], R41 ;  /* 0x000000291800c986 */ /* 0x0001e6000c101906 */
[--C-:B-1----:R-:W-:Y:S01]  /*12c0*/  IMAD.WIDE R20, R37, 0x4, R2.reuse ;  /* 0x0000000425147825 */ /* 0x102fe200078e0202 */
[----:B------:R0:W-:Y:S03]  /*12d0*/  @!P4 STG.E desc[UR6][R26.64], R39 ;  /* 0x000000271a00c986 */ /* 0x0001e6000c101906 */
[--C-:B------:R-:W-:Y:S01]  /*12e0*/  IMAD.WIDE R30, R31, 0x4, R2.reuse ;  /* 0x000000041f1e7825 */ /* 0x100fe200078e0202 */
[----:B------:R0:W-:Y:S03]  /*12f0*/  @!P4 STG.E desc[UR6][R28.64], R0 ;  /* 0x000000001c00c986 */ /* 0x0001e6000c101906 */
[--C-:B------:R-:W-:Y:S01]  /*1300*/  IMAD.WIDE R32, R33, 0x4, R2.reuse ;  /* 0x0000000421207825 */ /* 0x100fe200078e0202 */
[----:B------:R0:W-:Y:S04]  /*1310*/  @!P3 STG.E.128 desc[UR6][R20.64], R16 ;  /* 0x000000101400b986 */ /* 0x0001e8000c101d06 */
[----:B------:R0:W-:Y:S01]  /*1320*/  @!P2 STG.E.128 desc[UR6][R30.64], R12 ;  /* 0x0000000c1e00a986 */ /* 0x0001e2000c101d06 */
[----:B------:R-:W-:-:S03]  /*1330*/  IMAD.WIDE R2, R35, 0x4, R2 ;  /* 0x0000000423027825 */ /* 0x000fc600078e0202 */
[----:B------:R0:W-:Y:S02]  /*1340*/  @!P1 STG.E.128 desc[UR6][R32.64], R8 ;  /* 0x0000000820009986 */ /* 0x0001e4000c101d06 */
[----:B0-----:R-:W-:Y:S05]  /*1350*/  @P0 EXIT ;  /* 0x000000000000094d */ /* 0x001fea0003800000 */
[----:B------:R-:W-:Y:S01]  /*1360*/  STG.E.128 desc[UR6][R2.64], R4 ;  /* 0x0000000402007986 */ /* 0x000fe2000c101d06 */
[----:B------:R-:W-:Y:S05]  /*1370*/  EXIT ;  /* 0x000000000000794d */ /* 0x000fea0003800000 */
.L_x_0:
[----:B------:R-:W-:-:S00]  /*1380*/  BRA `(.L_x_0) ;  /* 0xfffffffc00fc7947 */ /* 0x000fc0000383ffff */
[----:B------:R-:W-:-:S00]  /*1390*/  NOP ;  /* 0x0000000000007918 */ /* 0x000fc00000000000 */
        /* <DEDUP_REMOVED lines=14> */
.L_x_1:


//--------------------- .nv.shared.triton_poi_fused_convolution_div_20 --------------------------
	.section	.nv.shared.triton_poi_fused_convolution_div_20,"aw",@nobits
	.sectionflags	@""
	.align	16
	.zero		1024


//--------------------- .nv.constant0.triton_poi_fused_convolution_div_20 --------------------------
	.section	.nv.constant0.triton_poi_fused_convolution_div_20,"a",@progbits
	.sectionflags	@""
	.align	4
.nv.constant0.triton_poi_fused_convolution_div_20:
	.zero		568
